//
// Generated by NVIDIA NVVM Compiler
//
// Compiler Build ID: CL-36424714
// Cuda compilation tools, release 13.0, V13.0.88
// Based on NVVM 20.0.0
//

.version 9.0
.target sm_100
.address_size 64

	// .globl	_Z7reduce3PiS_
// _ZZ7reduce3PiS_E5sdata has been demoted

.visible .entry _Z7reduce3PiS_(
	.param .u64 .ptr .align 1 _Z7reduce3PiS__param_0,
	.param .u64 .ptr .align 1 _Z7reduce3PiS__param_1
)
{
	.reg .pred 	%p<4>;
	.reg .b32 	%r<20>;
	.reg .b64 	%rd<9>;
	// demoted variable
	.shared .align 4 .b8 _ZZ7reduce3PiS_E5sdata[4096];
	ld.param.u64 	%rd2, [_Z7reduce3PiS__param_0];
	ld.param.u64 	%rd1, [_Z7reduce3PiS__param_1];
	cvta.to.global.u64 	%rd3, %rd2;
	mov.u32 	%r1, %tid.x;
	mov.u32 	%r2, %ctaid.x;
	mov.u32 	%r19, %ntid.x;
	mad.lo.s32 	%r8, %r2, %r19, %r1;
	mul.wide.u32 	%rd4, %r8, 4;
	add.s64 	%rd5, %rd3, %rd4;
	ld.global.u32 	%r9, [%rd5];
	shl.b32 	%r10, %r2, 7;
	mov.u32 	%r11, _ZZ7reduce3PiS_E5sdata;
	add.s32 	%r4, %r11, %r10;
	shl.b32 	%r12, %r1, 2;
	add.s32 	%r5, %r4, %r12;
	st.shared.u32 	[%r5], %r9;
	bar.sync 	0;
	setp.lt.u32 	%p1, %r19, 2;
	@%p1 bra 	$L__BB0_4;
$L__BB0_1:
	shr.u32 	%r7, %r19, 1;
	setp.ge.u32 	%p2, %r1, %r7;
	@%p2 bra 	$L__BB0_3;
	shl.b32 	%r13, %r7, 2;
	add.s32 	%r14, %r5, %r13;
	ld.shared.u32 	%r15, [%r14];
	ld.shared.u32 	%r16, [%r5];
	add.s32 	%r17, %r16, %r15;
	st.shared.u32 	[%r5], %r17;
$L__BB0_3:
	bar.sync 	0;
	setp.gt.u32 	%p3, %r19, 3;
	mov.u32 	%r19, %r7;
	@%p3 bra 	$L__BB0_1;
$L__BB0_4:
	cvta.to.global.u64 	%rd6, %rd1;
	ld.shared.u32 	%r18, [%r4];
	mul.wide.u32 	%rd7, %r2, 4;
	add.s64 	%rd8, %rd6, %rd7;
	st.global.u32 	[%rd8], %r18;
	ret;

}


// ===== COMPILED SASS (sm_100) =====

	.target	sm_100

	.elftype	@"ET_EXEC"


//--------------------- .note.nv.tkinfo           --------------------------
	.section	.note.nv.tkinfo,"",@"SHT_NOTE"
	.sectionflags	@"SHF_NOTE_NV_TKINFO"
	.tkinfo
        /*0018*/ 	.word	0x00000002
        /*0030*/ 	.string	""
        /*0030*/ 	.string	"ptxas"
        /*0030*/ 	.string	"Cuda compilation tools, release 13.0, V13.0.88"
        /*0030*/ 	.string	"Build cuda_13.0.r13.0/compiler.36424714_0"
        /*0030*/ 	.string	"-arch sm_100 -m 64 "



//--------------------- .note.nv.cuinfo           --------------------------
	.section	.note.nv.cuinfo,"",@"SHT_NOTE"
	.sectionflags	@"SHF_NOTE_NV_CUINFO"
        /*0018*/ 	.short	0x0002
        /*001a*/ 	.short	0x0064
        /*001c*/ 	.short	0x0082
	.zero		2


//--------------------- .nv.info                  --------------------------
	.section	.nv.info,"",@"SHT_CUDA_INFO"
	.align	4


	//----- nvinfo : EIATTR_REGCOUNT
	.align		4
        /*0000*/ 	.byte	0x04, 0x2f
        /*0002*/ 	.short	(.L_1 - .L_0)
	.align		4
.L_0:
        /*0004*/ 	.word	index@(_Z7reduce3PiS_)
        /*0008*/ 	.word	0x0000000c


	//----- nvinfo : EIATTR_FRAME_SIZE
	.align		4
.L_1:
        /*000c*/ 	.byte	0x04, 0x11
        /*000e*/ 	.short	(.L_3 - .L_2)
	.align		4
.L_2:
        /*0010*/ 	.word	index@(_Z7reduce3PiS_)
        /*0014*/ 	.word	0x00000000


	//----- nvinfo : EIATTR_MIN_STACK_SIZE
	.align		4
.L_3:
        /*0018*/ 	.byte	0x04, 0x12
        /*001a*/ 	.short	(.L_5 - .L_4)
	.align		4
.L_4:
        /*001c*/ 	.word	index@(_Z7reduce3PiS_)
        /*0020*/ 	.word	0x00000000
.L_5:


//--------------------- .nv.compat                --------------------------
	.section	.nv.compat,"",@"SHT_CUDA_COMPAT_INFO"
	.align	4
        /*0000*/ 	.byte	0x02, 0x09, 0x00, 0x00, 0x02, 0x02, 0x01, 0x00, 0x02, 0x05, 0x05, 0x00, 0x03, 0x07, 0x01, 0x01
        /*0010*/ 	.byte	0x02, 0x03, 0x00, 0x00, 0x02, 0x06, 0x01, 0x00, 0x04, 0x0b, 0x08, 0x00, 0x09, 0x00, 0x00, 0x00
        /*0020*/ 	.byte	0x00, 0x00, 0x00, 0x00


//--------------------- .nv.info._Z7reduce3PiS_   --------------------------
	.section	.nv.info._Z7reduce3PiS_,"",@"SHT_CUDA_INFO"
	.sectionflags	@""
	.align	4


	//----- nvinfo : EIATTR_CUDA_API_VERSION
	.align		4
        /*0000*/ 	.byte	0x04, 0x37
        /*0002*/ 	.short	(.L_7 - .L_6)
.L_6:
        /*0004*/ 	.word	0x00000082


	//----- nvinfo : EIATTR_KPARAM_INFO
	.align		4
.L_7:
        /*0008*/ 	.byte	0x04, 0x17
        /*000a*/ 	.short	(.L_9 - .L_8)
.L_8:
        /*000c*/ 	.word	0x00000000
        /*0010*/ 	.short	0x0001
        /*0012*/ 	.short	0x0008
        /*0014*/ 	.byte	0x00, 0xf5, 0x21, 0x00


	//----- nvinfo : EIATTR_KPARAM_INFO
	.align		4
.L_9:
        /*0018*/ 	.byte	0x04, 0x17
        /*001a*/ 	.short	(.L_11 - .L_10)
.L_10:
        /*001c*/ 	.word	0x00000000
        /*0020*/ 	.short	0x0000
        /*0022*/ 	.short	0x0000
        /*0024*/ 	.byte	0x00, 0xf5, 0x21, 0x00


	//----- nvinfo : EIATTR_SPARSE_MMA_MASK
	.align		4
.L_11:
        /*0028*/ 	.byte	0x03, 0x50
        /*002a*/ 	.short	0x0000


	//----- nvinfo : EIATTR_MAXREG_COUNT
	.align		4
        /*002c*/ 	.byte	0x03, 0x1b
        /*002e*/ 	.short	0x00ff


	//----- nvinfo : EIATTR_NUM_BARRIERS
	.align		4
        /*0030*/ 	.byte	0x02, 0x4c
        /*0032*/ 	.byte	0x01
	.zero		1


	//----- nvinfo : EIATTR_MERCURY_ISA_VERSION
	.align		4
        /*0034*/ 	.byte	0x03, 0x5f
        /*0036*/ 	.short	0x0101


	//----- nvinfo : EIATTR_VRC_CTA_INIT_COUNT
	.align		4
        /*0038*/ 	.byte	0x02, 0x4a
	.zero		1
	.zero		1


	//----- nvinfo : EIATTR_EXIT_INSTR_OFFSETS
	.align		4
        /*003c*/ 	.byte	0x04, 0x1c
        /*003e*/ 	.short	(.L_13 - .L_12)


	//   ....[0]....
.L_12:
        /*0040*/ 	.word	0x00000220


	//----- nvinfo : EIATTR_CBANK_PARAM_SIZE
	.align		4
.L_13:
        /*0044*/ 	.byte	0x03, 0x19
        /*0046*/ 	.short	0x0010


	//----- nvinfo : EIATTR_PARAM_CBANK
	.align		4
        /*0048*/ 	.byte	0x04, 0x0a
        /*004a*/ 	.short	(.L_15 - .L_14)
	.align		4
.L_14:
        /*004c*/ 	.word	index@(.nv.constant0._Z7reduce3PiS_)
        /*0050*/ 	.short	0x0380
        /*0052*/ 	.short	0x0010


	//----- nvinfo : EIATTR_SW_WAR
	.align		4
.L_15:
        /*0054*/ 	.byte	0x04, 0x36
        /*0056*/ 	.short	(.L_17 - .L_16)
.L_16:
        /*0058*/ 	.word	0x00000008
.L_17:


//--------------------- .nv.callgraph             --------------------------
	.section	.nv.callgraph,"",@"SHT_CUDA_CALLGRAPH"
	.align	4
	.sectionentsize	8
	.align		4
        /*0000*/ 	.word	0x00000000
	.align		4
        /*0004*/ 	.word	0xffffffff
	.align		4
        /*0008*/ 	.word	0x00000000
	.align		4
        /*000c*/ 	.word	0xfffffffe
	.align		4
        /*0010*/ 	.word	0x00000000
	.align		4
        /*0014*/ 	.word	0xfffffffd
	.align		4
        /*0018*/ 	.word	0x00000000
	.align		4
        /*001c*/ 	.word	0xfffffffc


//--------------------- .text._Z7reduce3PiS_      --------------------------
	.section	.text._Z7reduce3PiS_,"ax",@progbits
	.align	128
        .global         _Z7reduce3PiS_
        .type           _Z7reduce3PiS_,@function
        .size           _Z7reduce3PiS_,(.L_x_3 - _Z7reduce3PiS_)
        .other          _Z7reduce3PiS_,@"STO_CUDA_ENTRY STV_DEFAULT"
_Z7reduce3PiS_:
.text._Z7reduce3PiS_:
[----:B------:R-:W-:Y:S01]  /*0000*/  LDC R1, c[0x0][0x37c] ;  /* 0x0000df00ff017b82 */ /* 0x000fe20000000800 */
[----:B------:R-:W0:Y:S07]  /*0010*/  S2R R7, SR_TID.X ;  /* 0x0000000000077919 */ /* 0x000e2e0000002100 */
[----:B------:R-:W1:Y:S01]  /*0020*/  LDC.64 R2, c[0x0][0x380] ;  /* 0x0000e000ff027b82 */ /* 0x000e620000000a00 */
[----:B------:R-:W0:Y:S01]  /*0030*/  LDCU UR6, c[0x0][0x360] ;  /* 0x00006c00ff0677ac */ /* 0x000e220008000800 */
[----:B------:R-:W0:Y:S01]  /*0040*/  S2R R9, SR_CTAID.X ;  /* 0x0000000000097919 */ /* 0x000e220000002500 */
[----:B------:R-:W2:Y:S01]  /*0050*/  LDCU.64 UR4, c[0x0][0x358] ;  /* 0x00006b00ff0477ac */ /* 0x000ea20008000a00 */
[----:B0-----:R-:W-:-:S04]  /*0060*/  IMAD R5, R9, UR6, R7 ;  /* 0x0000000609057c24 */ /* 0x001fc8000f8e0207 */
[----:B-1----:R-:W-:-:S06]  /*0070*/  IMAD.WIDE.U32 R2, R5, 0x4, R2 ;  /* 0x0000000405027825 */ /* 0x002fcc00078e0002 */
[----:B--2---:R-:W2:Y:S01]  /*0080*/  LDG.E R2, desc[UR4][R2.64] ;  /* 0x0000000402027981 */ /* 0x004ea2000c1e1900 */
[----:B------:R-:W-:Y:S01]  /*0090*/  MOV R0, 0x400 ;  /* 0x0000040000007802 */ /* 0x000fe20000000f00 */
[----:B------:R-:W-:Y:S01]  /*00a0*/  UISETP.GE.U32.AND UP0, UPT, UR6, 0x2, UPT ;  /* 0x000000020600788c */ /* 0x000fe2000bf06070 */
[----:B------:R-:W0:Y:S02]  /*00b0*/  S2R R5, SR_CgaCtaId ;  /* 0x0000000000057919 */ /* 0x000e240000008800 */
[----:B0-----:R-:W-:-:S05]  /*00c0*/  LEA R0, R5, R0, 0x18 ;  /* 0x0000000005007211 */ /* 0x001fca00078ec0ff */
[----:B------:R-:W-:-:S04]  /*00d0*/  IMAD R0, R9, 0x80, R0 ;  /* 0x0000008009007824 */ /* 0x000fc800078e0200 */
[----:B------:R-:W-:-:S05]  /*00e0*/  IMAD R5, R7, 0x4, R0 ;  /* 0x0000000407057824 */ /* 0x000fca00078e0200 */
[----:B--2---:R0:W-:Y:S01]  /*00f0*/  STS [R5], R2 ;  /* 0x0000000205007388 */ /* 0x0041e20000000800 */
[----:B------:R-:W-:Y:S06]  /*0100*/  BAR.SYNC.DEFER_BLOCKING 0x0 ;  /* 0x0000000000007b1d */ /* 0x000fec0000010000 */
[----:B------:R-:W-:Y:S05]  /*0110*/  BRA.U !UP0, `(.L_x_0) ;  /* 0x0000000108307547 */ /* 0x000fea000b800000 */
[----:B0-----:R-:W-:-:S07]  /*0120*/  MOV R2, UR6 ;  /* 0x0000000600027c02 */ /* 0x001fce0008000f00 */
.L_x_1:
[----:B------:R-:W-:-:S04]  /*0130*/  SHF.R.U32.HI R6, RZ, 0x1, R2 ;  /* 0x00000001ff067819 */ /* 0x000fc80000011602 */
[----:B------:R-:W-:-:S13]  /*0140*/  ISETP.GE.U32.AND P0, PT, R7, R6, PT ;  /* 0x000000060700720c */ /* 0x000fda0003f06070 */
[----:B------:R-:W-:Y:S01]  /*0150*/  @!P0 IMAD R3, R6, 0x4, R5 ;  /* 0x0000000406038824 */ /* 0x000fe200078e0205 */
[----:B------:R-:W-:Y:S05]  /*0160*/  @!P0 LDS R4, [R5] ;  /* 0x0000000005048984 */ /* 0x000fea0000000800 */
[----:B------:R-:W0:Y:S02]  /*0170*/  @!P0 LDS R3, [R3] ;  /* 0x0000000003038984 */ /* 0x000e240000000800 */
[----:B0-----:R-:W-:-:S05]  /*0180*/  @!P0 IADD3 R4, PT, PT, R3, R4, RZ ;  /* 0x0000000403048210 */ /* 0x001fca0007ffe0ff */
[----:B------:R1:W-:Y:S01]  /*0190*/  @!P0 STS [R5], R4 ;  /* 0x0000000405008388 */ /* 0x0003e20000000800 */
[----:B------:R-:W-:Y:S01]  /*01a0*/  BAR.SYNC.DEFER_BLOCKING 0x0 ;  /* 0x0000000000007b1d */ /* 0x000fe20000010000 */
[----:B------:R-:W-:Y:S01]  /*01b0*/  ISETP.GT.U32.AND P0, PT, R2, 0x3, PT ;  /* 0x000000030200780c */ /* 0x000fe20003f04070 */
[----:B------:R-:W-:-:S12]  /*01c0*/  IMAD.MOV.U32 R2, RZ, RZ, R6 ;  /* 0x000000ffff027224 */ /* 0x000fd800078e0006 */
[----:B-1----:R-:W-:Y:S05]  /*01d0*/  @P0 BRA `(.L_x_1) ;  /* 0xfffffffc00d40947 */ /* 0x002fea000383ffff */
.L_x_0:
[----:B0-----:R-:W0:Y:S01]  /*01e0*/  LDS R5, [R0] ;  /* 0x0000000000057984 */ /* 0x001e220000000800 */
[----:B------:R-:W1:Y:S02]  /*01f0*/  LDC.64 R2, c[0x0][0x388] ;  /* 0x0000e200ff027b82 */ /* 0x000e640000000a00 */
[----:B-1----:R-:W-:-:S05]  /*0200*/  IMAD.WIDE.U32 R2, R9, 0x4, R2 ;  /* 0x0000000409027825 */ /* 0x002fca00078e0002 */
[----:B0-----:R-:W-:Y:S01]  /*0210*/  STG.E desc[UR4][R2.64], R5 ;  /* 0x0000000502007986 */ /* 0x001fe2000c101904 */
[----:B------:R-:W-:Y:S05]  /*0220*/  EXIT ;  /* 0x000000000000794d */ /* 0x000fea0003800000 */
.L_x_2:
[----:B------:R-:W-:-:S00]  /*0230*/  BRA `(.L_x_2) ;  /* 0xfffffffc00fc7947 */ /* 0x000fc0000383ffff */
[----:B------:R-:W-:-:S00]  /*0240*/  NOP ;  /* 0x0000000000007918 */ /* 0x000fc00000000000 */
        /* <DEDUP_REMOVED lines=11> */
.L_x_3:


//--------------------- .nv.shared._Z7reduce3PiS_ --------------------------
	.section	.nv.shared._Z7reduce3PiS_,"aw",@nobits
	.sectionflags	@""
	.align	4
.nv.shared._Z7reduce3PiS_:
	.zero		5120


//--------------------- .nv.shared.reserved.0     --------------------------
	.section	.nv.shared.reserved.0,"aw",@nobits
	.weak		__nv_reservedSMEM_offset_0_alias
	.size		__nv_reservedSMEM_offset_0_alias, 0, 64
	.other		__nv_reservedSMEM_offset_0_alias,@"STO_CUDA_RESERVED_SHARED STV_DEFAULT"
__nv_reservedSMEM_offset_0_alias:
	.zero		0
	.zero		64


//--------------------- .nv.constant0._Z7reduce3PiS_ --------------------------
	.section	.nv.constant0._Z7reduce3PiS_,"a",@progbits
	.sectionflags	@""
	.align	4
.nv.constant0._Z7reduce3PiS_:
	.zero		912


//--------------------- SYMBOLS --------------------------

	.type		.nv.reservedSmem.offset0,@object
	.size		.nv.reservedSmem.offset0,0x4
	.type		.nv.reservedSmem.cap,@object
	.size		.nv.reservedSmem.cap,0x4
